//
// Generated by NVIDIA NVVM Compiler
//
// Compiler Build ID: CL-36424714
// Cuda compilation tools, release 13.0, V13.0.88
// Based on NVVM 20.0.0
//

.version 9.0
.target sm_100
.address_size 64

	// .globl	_Z19updateIsingModelGPUiPc

.visible .entry _Z19updateIsingModelGPUiPc(
	.param .u32 _Z19updateIsingModelGPUiPc_param_0,
	.param .u64 .ptr .align 1 _Z19updateIsingModelGPUiPc_param_1
)
{
	.reg .pred 	%p<8>;
	.reg .b16 	%rs<7>;
	.reg .b32 	%r<38>;
	.reg .b64 	%rd<13>;

	ld.param.u32 	%r4, [_Z19updateIsingModelGPUiPc_param_0];
	ld.param.u64 	%rd1, [_Z19updateIsingModelGPUiPc_param_1];
	mov.u32 	%r5, %ctaid.x;
	mov.u32 	%r6, %ntid.x;
	mov.u32 	%r7, %tid.x;
	mad.lo.s32 	%r1, %r5, %r6, %r7;
	mov.u32 	%r8, %ctaid.y;
	mov.u32 	%r9, %ntid.y;
	mov.u32 	%r10, %tid.y;
	mad.lo.s32 	%r11, %r8, %r9, %r10;
	max.s32 	%r12, %r1, %r11;
	setp.ge.s32 	%p1, %r12, %r4;
	@%p1 bra 	$L__BB0_2;
	cvta.to.global.u64 	%rd2, %rd1;
	add.s32 	%r13, %r1, %r4;
	add.s32 	%r14, %r13, -1;
	rem.s32 	%r15, %r14, %r4;
	mad.lo.s32 	%r16, %r15, %r4, %r11;
	cvt.s64.s32 	%rd3, %r16;
	add.s64 	%rd4, %rd2, %rd3;
	ld.global.u8 	%rs1, [%rd4];
	setp.eq.s16 	%p2, %rs1, 42;
	selp.u32 	%r17, 1, 0, %p2;
	mul.lo.s32 	%r18, %r1, %r4;
	add.s32 	%r19, %r11, %r4;
	add.s32 	%r20, %r19, -1;
	rem.u32 	%r21, %r20, %r4;
	add.s32 	%r22, %r21, %r18;
	cvt.s64.s32 	%rd5, %r22;
	add.s64 	%rd6, %rd2, %rd5;
	ld.global.u8 	%rs2, [%rd6];
	setp.eq.s16 	%p3, %rs2, 42;
	selp.u32 	%r23, 1, 0, %p3;
	add.s32 	%r24, %r23, %r17;
	add.s32 	%r25, %r18, %r11;
	cvt.s64.s32 	%rd7, %r25;
	add.s64 	%rd8, %rd2, %rd7;
	ld.global.u8 	%rs3, [%rd8];
	setp.eq.s16 	%p4, %rs3, 42;
	selp.u32 	%r26, 1, 0, %p4;
	add.s32 	%r27, %r24, %r26;
	add.s32 	%r28, %r1, 1;
	rem.s32 	%r29, %r28, %r4;
	mad.lo.s32 	%r30, %r29, %r4, %r11;
	cvt.s64.s32 	%rd9, %r30;
	add.s64 	%rd10, %rd2, %rd9;
	ld.global.u8 	%rs4, [%rd10];
	setp.eq.s16 	%p5, %rs4, 42;
	selp.u32 	%r31, 1, 0, %p5;
	add.s32 	%r32, %r27, %r31;
	add.s32 	%r33, %r11, 1;
	rem.u32 	%r34, %r33, %r4;
	add.s32 	%r35, %r34, %r18;
	cvt.s64.s32 	%rd11, %r35;
	add.s64 	%rd12, %rd2, %rd11;
	ld.global.u8 	%rs5, [%rd12];
	setp.eq.s16 	%p6, %rs5, 42;
	selp.u32 	%r36, 1, 0, %p6;
	add.s32 	%r37, %r32, %r36;
	setp.gt.u32 	%p7, %r37, 2;
	selp.b16 	%rs6, 42, 32, %p7;
	st.global.u8 	[%rd8], %rs6;
$L__BB0_2:
	ret;

}


// ===== COMPILED SASS (sm_100) =====

	.target	sm_100

	.elftype	@"ET_EXEC"


//--------------------- .note.nv.tkinfo           --------------------------
	.section	.note.nv.tkinfo,"",@"SHT_NOTE"
	.sectionflags	@"SHF_NOTE_NV_TKINFO"
	.tkinfo
        /*0018*/ 	.word	0x00000002
        /*0030*/ 	.string	""
        /*0030*/ 	.string	"ptxas"
        /*0030*/ 	.string	"Cuda compilation tools, release 13.0, V13.0.88"
        /*0030*/ 	.string	"Build cuda_13.0.r13.0/compiler.36424714_0"
        /*0030*/ 	.string	"-arch sm_100 -m 64 "



//--------------------- .note.nv.cuinfo           --------------------------
	.section	.note.nv.cuinfo,"",@"SHT_NOTE"
	.sectionflags	@"SHF_NOTE_NV_CUINFO"
        /*0018*/ 	.short	0x0002
        /*001a*/ 	.short	0x0064
        /*001c*/ 	.short	0x0082
	.zero		2


//--------------------- .nv.info                  --------------------------
	.section	.nv.info,"",@"SHT_CUDA_INFO"
	.align	4


	//----- nvinfo : EIATTR_REGCOUNT
	.align		4
        /*0000*/ 	.byte	0x04, 0x2f
        /*0002*/ 	.short	(.L_1 - .L_0)
	.align		4
.L_0:
        /*0004*/ 	.word	index@(_Z19updateIsingModelGPUiPc)
        /*0008*/ 	.word	0x00000011


	//----- nvinfo : EIATTR_FRAME_SIZE
	.align		4
.L_1:
        /*000c*/ 	.byte	0x04, 0x11
        /*000e*/ 	.short	(.L_3 - .L_2)
	.align		4
.L_2:
        /*0010*/ 	.word	index@(_Z19updateIsingModelGPUiPc)
        /*0014*/ 	.word	0x00000000


	//----- nvinfo : EIATTR_MIN_STACK_SIZE
	.align		4
.L_3:
        /*0018*/ 	.byte	0x04, 0x12
        /*001a*/ 	.short	(.L_5 - .L_4)
	.align		4
.L_4:
        /*001c*/ 	.word	index@(_Z19updateIsingModelGPUiPc)
        /*0020*/ 	.word	0x00000000
.L_5:


//--------------------- .nv.compat                --------------------------
	.section	.nv.compat,"",@"SHT_CUDA_COMPAT_INFO"
	.align	4
        /*0000*/ 	.byte	0x02, 0x09, 0x00, 0x00, 0x02, 0x02, 0x01, 0x00, 0x02, 0x05, 0x05, 0x00, 0x03, 0x07, 0x01, 0x01
        /*0010*/ 	.byte	0x02, 0x03, 0x00, 0x00, 0x02, 0x06, 0x01, 0x00, 0x04, 0x0b, 0x08, 0x00, 0x09, 0x00, 0x00, 0x00
        /*0020*/ 	.byte	0x00, 0x00, 0x00, 0x00


//--------------------- .nv.info._Z19updateIsingModelGPUiPc --------------------------
	.section	.nv.info._Z19updateIsingModelGPUiPc,"",@"SHT_CUDA_INFO"
	.sectionflags	@""
	.align	4


	//----- nvinfo : EIATTR_CUDA_API_VERSION
	.align		4
        /*0000*/ 	.byte	0x04, 0x37
        /*0002*/ 	.short	(.L_7 - .L_6)
.L_6:
        /*0004*/ 	.word	0x00000082


	//----- nvinfo : EIATTR_KPARAM_INFO
	.align		4
.L_7:
        /*0008*/ 	.byte	0x04, 0x17
        /*000a*/ 	.short	(.L_9 - .L_8)
.L_8:
        /*000c*/ 	.word	0x00000000
        /*0010*/ 	.short	0x0001
        /*0012*/ 	.short	0x0008
        /*0014*/ 	.byte	0x00, 0xf5, 0x21, 0x00


	//----- nvinfo : EIATTR_KPARAM_INFO
	.align		4
.L_9:
        /*0018*/ 	.byte	0x04, 0x17
        /*001a*/ 	.short	(.L_11 - .L_10)
.L_10:
        /*001c*/ 	.word	0x00000000
        /*0020*/ 	.short	0x0000
        /*0022*/ 	.short	0x0000
        /*0024*/ 	.byte	0x00, 0xf0, 0x11, 0x00


	//----- nvinfo : EIATTR_SPARSE_MMA_MASK
	.align		4
.L_11:
        /*0028*/ 	.byte	0x03, 0x50
        /*002a*/ 	.short	0x0000


	//----- nvinfo : EIATTR_MAXREG_COUNT
	.align		4
        /*002c*/ 	.byte	0x03, 0x1b
        /*002e*/ 	.short	0x00ff


	//----- nvinfo : EIATTR_MERCURY_ISA_VERSION
	.align		4
        /*0030*/ 	.byte	0x03, 0x5f
        /*0032*/ 	.short	0x0101


	//----- nvinfo : EIATTR_VRC_CTA_INIT_COUNT
	.align		4
        /*0034*/ 	.byte	0x02, 0x4a
	.zero		1
	.zero		1


	//----- nvinfo : EIATTR_EXIT_INSTR_OFFSETS
	.align		4
        /*0038*/ 	.byte	0x04, 0x1c
        /*003a*/ 	.short	(.L_13 - .L_12)


	//   ....[0]....
.L_12:
        /*003c*/ 	.word	0x000000c0


	//   ....[1]....
        /*0040*/ 	.word	0x00000770


	//----- nvinfo : EIATTR_CBANK_PARAM_SIZE
	.align		4
.L_13:
        /*0044*/ 	.byte	0x03, 0x19
        /*0046*/ 	.short	0x0010


	//----- nvinfo : EIATTR_PARAM_CBANK
	.align		4
        /*0048*/ 	.byte	0x04, 0x0a
        /*004a*/ 	.short	(.L_15 - .L_14)
	.align		4
.L_14:
        /*004c*/ 	.word	index@(.nv.constant0._Z19updateIsingModelGPUiPc)
        /*0050*/ 	.short	0x0380
        /*0052*/ 	.short	0x0010


	//----- nvinfo : EIATTR_SW_WAR
	.align		4
.L_15:
        /*0054*/ 	.byte	0x04, 0x36
        /*0056*/ 	.short	(.L_17 - .L_16)
.L_16:
        /*0058*/ 	.word	0x00000008
.L_17:


//--------------------- .nv.callgraph             --------------------------
	.section	.nv.callgraph,"",@"SHT_CUDA_CALLGRAPH"
	.align	4
	.sectionentsize	8
	.align		4
        /*0000*/ 	.word	0x00000000
	.align		4
        /*0004*/ 	.word	0xffffffff
	.align		4
        /*0008*/ 	.word	0x00000000
	.align		4
        /*000c*/ 	.word	0xfffffffe
	.align		4
        /*0010*/ 	.word	0x00000000
	.align		4
        /*0014*/ 	.word	0xfffffffd
	.align		4
        /*0018*/ 	.word	0x00000000
	.align		4
        /*001c*/ 	.word	0xfffffffc


//--------------------- .text._Z19updateIsingModelGPUiPc --------------------------
	.section	.text._Z19updateIsingModelGPUiPc,"ax",@progbits
	.align	128
        .global         _Z19updateIsingModelGPUiPc
        .type           _Z19updateIsingModelGPUiPc,@function
        .size           _Z19updateIsingModelGPUiPc,(.L_x_1 - _Z19updateIsingModelGPUiPc)
        .other          _Z19updateIsingModelGPUiPc,@"STO_CUDA_ENTRY STV_DEFAULT"
_Z19updateIsingModelGPUiPc:
.text._Z19updateIsingModelGPUiPc:
[----:B------:R-:W-:Y:S01]  /*0000*/  LDC R1, c[0x0][0x37c] ;  /* 0x0000df00ff017b82 */ /* 0x000fe20000000800 */
[----:B------:R-:W0:Y:S07]  /*0010*/  S2R R5, SR_TID.X ;  /* 0x0000000000057919 */ /* 0x000e2e0000002100 */
[----:B------:R-:W0:Y:S01]  /*0020*/  LDC R0, c[0x0][0x360] ;  /* 0x0000d800ff007b82 */ /* 0x000e220000000800 */
[----:B------:R-:W1:Y:S07]  /*0030*/  S2R R7, SR_TID.Y ;  /* 0x0000000000077919 */ /* 0x000e6e0000002200 */
[----:B------:R-:W0:Y:S08]  /*0040*/  S2UR UR4, SR_CTAID.X ;  /* 0x00000000000479c3 */ /* 0x000e300000002500 */
[----:B------:R-:W1:Y:S08]  /*0050*/  S2UR UR5, SR_CTAID.Y ;  /* 0x00000000000579c3 */ /* 0x000e700000002600 */
[----:B------:R-:W1:Y:S08]  /*0060*/  LDC R2, c[0x0][0x364] ;  /* 0x0000d900ff027b82 */ /* 0x000e700000000800 */
[----:B------:R-:W2:Y:S01]  /*0070*/  LDC R3, c[0x0][0x380] ;  /* 0x0000e000ff037b82 */ /* 0x000ea20000000800 */
[----:B0-----:R-:W-:-:S02]  /*0080*/  IMAD R0, R0, UR4, R5 ;  /* 0x0000000400007c24 */ /* 0x001fc4000f8e0205 */
[----:B-1----:R-:W-:-:S05]  /*0090*/  IMAD R2, R2, UR5, R7 ;  /* 0x0000000502027c24 */ /* 0x002fca000f8e0207 */
[----:B------:R-:W-:-:S04]  /*00a0*/  VIMNMX R4, PT, PT, R0, R2, !PT ;  /* 0x0000000200047248 */ /* 0x000fc80007fe0100 */
[----:B--2---:R-:W-:-:S13]  /*00b0*/  ISETP.GE.AND P0, PT, R4, R3, PT ;  /* 0x000000030400720c */ /* 0x004fda0003f06270 */
[----:B------:R-:W-:Y:S05]  /*00c0*/  @P0 EXIT ;  /* 0x000000000000094d */ /* 0x000fea0003800000 */
[----:B------:R-:W-:Y:S01]  /*00d0*/  IABS R4, R3 ;  /* 0x0000000300047213 */ /* 0x000fe20000000000 */
[----:B------:R-:W0:Y:S01]  /*00e0*/  I2F.U32.RP R11, R3 ;  /* 0x00000003000b7306 */ /* 0x000e220000209000 */
[----:B------:R-:W-:Y:S01]  /*00f0*/  IADD3 R5, PT, PT, R0, -0x1, R3 ;  /* 0xffffffff00057810 */ /* 0x000fe20007ffe003 */
[----:B------:R-:W1:Y:S03]  /*0100*/  LDCU.64 UR6, c[0x0][0x388] ;  /* 0x00007100ff0677ac */ /* 0x000e660008000a00 */
[----:B------:R-:W-:Y:S01]  /*0110*/  ISETP.GE.AND P3, PT, R5, RZ, PT ;  /* 0x000000ff0500720c */ /* 0x000fe20003f66270 */
[----:B------:R-:W2:Y:S02]  /*0120*/  LDCU.64 UR4, c[0x0][0x358] ;  /* 0x00006b00ff0477ac */ /* 0x000ea40008000a00 */
[----:B------:R-:W3:Y:S08]  /*0130*/  I2F.RP R10, R4 ;  /* 0x00000004000a7306 */ /* 0x000ef00000209400 */
[----:B0-----:R-:W0:Y:S08]  /*0140*/  MUFU.RCP R11, R11 ;  /* 0x0000000b000b7308 */ /* 0x001e300000001000 */
[----:B---3--:R-:W3:Y:S01]  /*0150*/  MUFU.RCP R10, R10 ;  /* 0x0000000a000a7308 */ /* 0x008ee20000001000 */
[----:B0-----:R-:W-:-:S07]  /*0160*/  VIADD R6, R11, 0xffffffe ;  /* 0x0ffffffe0b067836 */ /* 0x001fce0000000000 */
[----:B------:R0:W4:Y:S01]  /*0170*/  F2I.FTZ.U32.TRUNC.NTZ R7, R6 ;  /* 0x0000000600077305 */ /* 0x000122000021f000 */
[----:B---3--:R-:W-:Y:S01]  /*0180*/  VIADD R8, R10, 0xffffffe ;  /* 0x0ffffffe0a087836 */ /* 0x008fe20000000000 */
[----:B------:R-:W-:-:S06]  /*0190*/  IABS R10, R5 ;  /* 0x00000005000a7213 */ /* 0x000fcc0000000000 */
[----:B------:R3:W5:Y:S01]  /*01a0*/  F2I.FTZ.U32.TRUNC.NTZ R9, R8 ;  /* 0x0000000800097305 */ /* 0x000762000021f000 */
[----:B0-----:R-:W-:Y:S02]  /*01b0*/  IMAD.MOV.U32 R6, RZ, RZ, RZ ;  /* 0x000000ffff067224 */ /* 0x001fe400078e00ff */
[----:B----4-:R-:W-:Y:S02]  /*01c0*/  IMAD.MOV R12, RZ, RZ, -R7 ;  /* 0x000000ffff0c7224 */ /* 0x010fe400078e0a07 */
[----:B---3--:R-:W-:Y:S02]  /*01d0*/  IMAD.MOV.U32 R8, RZ, RZ, RZ ;  /* 0x000000ffff087224 */ /* 0x008fe400078e00ff */
[----:B------:R-:W-:Y:S02]  /*01e0*/  IMAD R11, R12, R3, RZ ;  /* 0x000000030c0b7224 */ /* 0x000fe400078e02ff */
[----:B------:R-:W-:Y:S02]  /*01f0*/  VIADD R12, R0, 0x1 ;  /* 0x00000001000c7836 */ /* 0x000fe40000000000 */
[----:B-----5:R-:W-:-:S02]  /*0200*/  IMAD.MOV R13, RZ, RZ, -R9 ;  /* 0x000000ffff0d7224 */ /* 0x020fc400078e0a09 */
[----:B------:R-:W-:Y:S01]  /*0210*/  IMAD.HI.U32 R11, R7, R11, R6 ;  /* 0x0000000b070b7227 */ /* 0x000fe200078e0006 */
[----:B------:R-:W-:-:S03]  /*0220*/  IADD3 R6, PT, PT, R2, -0x1, R3 ;  /* 0xffffffff02067810 */ /* 0x000fc60007ffe003 */
[----:B------:R-:W-:-:S04]  /*0230*/  IMAD R13, R13, R4, RZ ;  /* 0x000000040d0d7224 */ /* 0x000fc800078e02ff */
[----:B------:R-:W-:Y:S01]  /*0240*/  IMAD.HI.U32 R8, R9, R13, R8 ;  /* 0x0000000d09087227 */ /* 0x000fe200078e0008 */
[----:B------:R-:W-:Y:S02]  /*0250*/  MOV R13, R10 ;  /* 0x0000000a000d7202 */ /* 0x000fe40000000f00 */
[----:B------:R-:W-:-:S03]  /*0260*/  IABS R10, R12 ;  /* 0x0000000c000a7213 */ /* 0x000fc60000000000 */
[----:B------:R-:W-:-:S04]  /*0270*/  IMAD.HI.U32 R9, R8, R13, RZ ;  /* 0x0000000d08097227 */ /* 0x000fc800078e00ff */
[----:B------:R-:W-:-:S04]  /*0280*/  IMAD.MOV R9, RZ, RZ, -R9 ;  /* 0x000000ffff097224 */ /* 0x000fc800078e0a09 */
[----:B------:R-:W-:Y:S02]  /*0290*/  IMAD R7, R4, R9, R13 ;  /* 0x0000000904077224 */ /* 0x000fe400078e020d */
[----:B------:R-:W-:-:S03]  /*02a0*/  IMAD.HI.U32 R9, R11, R6, RZ ;  /* 0x000000060b097227 */ /* 0x000fc600078e00ff */
[----:B------:R-:W-:Y:S01]  /*02b0*/  ISETP.GT.U32.AND P1, PT, R4, R7, PT ;  /* 0x000000070400720c */ /* 0x000fe20003f24070 */
[----:B------:R-:W-:Y:S01]  /*02c0*/  IMAD.MOV.U32 R13, RZ, RZ, R10 ;  /* 0x000000ffff0d7224 */ /* 0x000fe200078e000a */
[----:B------:R-:W-:Y:S02]  /*02d0*/  IADD3 R9, PT, PT, -R9, RZ, RZ ;  /* 0x000000ff09097210 */ /* 0x000fe40007ffe1ff */
[----:B------:R-:W-:Y:S01]  /*02e0*/  LOP3.LUT R10, RZ, R3, RZ, 0x33, !PT ;  /* 0x00000003ff0a7212 */ /* 0x000fe200078e33ff */
[----:B------:R-:W-:-:S04]  /*02f0*/  IMAD.HI.U32 R8, R8, R13, RZ ;  /* 0x0000000d08087227 */ /* 0x000fc800078e00ff */
[----:B------:R-:W-:Y:S02]  /*0300*/  IMAD R6, R3, R9, R6 ;  /* 0x0000000903067224 */ /* 0x000fe400078e0206 */
[----:B------:R-:W-:Y:S02]  /*0310*/  IMAD.MOV R9, RZ, RZ, -R8 ;  /* 0x000000ffff097224 */ /* 0x000fe400078e0a08 */
[----:B------:R-:W-:Y:S01]  /*0320*/  @!P1 IMAD.IADD R7, R7, 0x1, -R4 ;  /* 0x0000000107079824 */ /* 0x000fe200078e0a04 */
[----:B------:R-:W-:Y:S01]  /*0330*/  ISETP.GE.U32.AND P0, PT, R6, R3, PT ;  /* 0x000000030600720c */ /* 0x000fe20003f06070 */
[----:B------:R-:W-:Y:S02]  /*0340*/  IMAD R9, R4, R9, R13 ;  /* 0x0000000904097224 */ /* 0x000fe400078e020d */
[----:B------:R-:W-:Y:S01]  /*0350*/  VIADD R8, R2, 0x1 ;  /* 0x0000000102087836 */ /* 0x000fe20000000000 */
[----:B------:R-:W-:Y:S01]  /*0360*/  ISETP.GT.U32.AND P1, PT, R4, R7, PT ;  /* 0x000000070400720c */ /* 0x000fe20003f24070 */
[----:B------:R-:W-:Y:S01]  /*0370*/  IMAD R13, R0, R3, R2 ;  /* 0x00000003000d7224 */ /* 0x000fe200078e0202 */
[----:B------:R-:W-:Y:S01]  /*0380*/  ISETP.GT.U32.AND P2, PT, R4, R9, PT ;  /* 0x000000090400720c */ /* 0x000fe20003f44070 */
[----:B------:R-:W-:-:S04]  /*0390*/  IMAD.HI.U32 R11, R11, R8, RZ ;  /* 0x000000080b0b7227 */ /* 0x000fc800078e00ff */
[----:B------:R-:W-:Y:S02]  /*03a0*/  IMAD.MOV R11, RZ, RZ, -R11 ;  /* 0x000000ffff0b7224 */ /* 0x000fe400078e0a0b */
[----:B------:R-:W-:Y:S02]  /*03b0*/  @P0 IADD3 R6, PT, PT, R6, -R3, RZ ;  /* 0x8000000306060210 */ /* 0x000fe40007ffe0ff */
[C---:B------:R-:W-:Y:S01]  /*03c0*/  IMAD R14, R3.reuse, R11, R8 ;  /* 0x0000000b030e7224 */ /* 0x040fe200078e0208 */
[----:B------:R-:W-:Y:S01]  /*03d0*/  ISETP.NE.AND P0, PT, R3, RZ, PT ;  /* 0x000000ff0300720c */ /* 0x000fe20003f05270 */
[--C-:B------:R-:W-:Y:S01]  /*03e0*/  @!P1 IMAD.IADD R7, R7, 0x1, -R4.reuse ;  /* 0x0000000107079824 */ /* 0x100fe200078e0a04 */
[-C--:B------:R-:W-:Y:S01]  /*03f0*/  ISETP.GE.U32.AND P4, PT, R6, R3.reuse, PT ;  /* 0x000000030600720c */ /* 0x080fe20003f86070 */
[----:B------:R-:W-:Y:S01]  /*0400*/  @!P2 IMAD.IADD R9, R9, 0x1, -R4 ;  /* 0x000000010909a824 */ /* 0x000fe200078e0a04 */
[----:B------:R-:W-:Y:S01]  /*0410*/  ISETP.GE.U32.AND P1, PT, R14, R3, PT ;  /* 0x000000030e00720c */ /* 0x000fe20003f26070 */
[----:B------:R-:W-:Y:S01]  /*0420*/  @!P3 IMAD.MOV R7, RZ, RZ, -R7 ;  /* 0x000000ffff07b224 */ /* 0x000fe200078e0a07 */
[----:B------:R-:W-:-:S02]  /*0430*/  ISETP.NE.U32.AND P3, PT, R3, RZ, PT ;  /* 0x000000ff0300720c */ /* 0x000fc40003f65070 */
[----:B------:R-:W-:Y:S02]  /*0440*/  ISETP.GT.U32.AND P2, PT, R4, R9, PT ;  /* 0x000000090400720c */ /* 0x000fe40003f44070 */
[----:B------:R-:W-:-:S05]  /*0450*/  SEL R7, R10, R7, !P0 ;  /* 0x000000070a077207 */ /* 0x000fca0004000000 */
[--C-:B------:R-:W-:Y:S01]  /*0460*/  @P4 IMAD.IADD R6, R6, 0x1, -R3.reuse ;  /* 0x0000000106064824 */ /* 0x100fe200078e0a03 */
[----:B------:R-:W-:Y:S01]  /*0470*/  ISETP.GE.AND P4, PT, R12, RZ, PT ;  /* 0x000000ff0c00720c */ /* 0x000fe20003f86270 */
[----:B------:R-:W-:Y:S02]  /*0480*/  @P1 IMAD.IADD R14, R14, 0x1, -R3 ;  /* 0x000000010e0e1824 */ /* 0x000fe400078e0a03 */
[-C--:B------:R-:W-:Y:S01]  /*0490*/  IMAD R7, R7, R3.reuse, R2 ;  /* 0x0000000307077224 */ /* 0x080fe200078e0202 */
[----:B------:R-:W-:Y:S02]  /*04a0*/  SEL R6, R10, R6, !P3 ;  /* 0x000000060a067207 */ /* 0x000fe40005800000 */
[----:B------:R-:W-:Y:S02]  /*04b0*/  @!P2 IADD3 R9, PT, PT, R9, -R4, RZ ;  /* 0x800000040909a210 */ /* 0x000fe40007ffe0ff */
[-C--:B------:R-:W-:Y:S01]  /*04c0*/  ISETP.GE.U32.AND P1, PT, R14, R3.reuse, PT ;  /* 0x000000030e00720c */ /* 0x080fe20003f26070 */
[----:B------:R-:W-:Y:S01]  /*04d0*/  IMAD R4, R0, R3, R6 ;  /* 0x0000000300047224 */ /* 0x000fe200078e0206 */
[----:B-1----:R-:W-:Y:S01]  /*04e0*/  IADD3 R6, P2, PT, R7, UR6, RZ ;  /* 0x0000000607067c10 */ /* 0x002fe2000ff5e0ff */
[----:B------:R-:W-:-:S03]  /*04f0*/  IMAD.MOV.U32 R5, RZ, RZ, R9 ;  /* 0x000000ffff057224 */ /* 0x000fc600078e0009 */
[C---:B------:R-:W-:Y:S01]  /*0500*/  IADD3 R8, P5, PT, R4.reuse, UR6, RZ ;  /* 0x0000000604087c10 */ /* 0x040fe2000ffbe0ff */
[----:B------:R-:W-:Y:S01]  /*0510*/  @!P4 IMAD.MOV R5, RZ, RZ, -R5 ;  /* 0x000000ffff05c224 */ /* 0x000fe200078e0a05 */
[----:B------:R-:W-:Y:S02]  /*0520*/  LEA.HI.X.SX32 R7, R7, UR7, 0x1, P2 ;  /* 0x0000000707077c11 */ /* 0x000fe400090f0eff */
[----:B------:R-:W-:Y:S02]  /*0530*/  LEA.HI.X.SX32 R9, R4, UR7, 0x1, P5 ;  /* 0x0000000704097c11 */ /* 0x000fe4000a8f0eff */
[----:B------:R-:W-:Y:S01]  /*0540*/  SEL R12, R10, R5, !P0 ;  /* 0x000000050a0c7207 */ /* 0x000fe20004000000 */
[----:B--2---:R0:W2:Y:S01]  /*0550*/  LDG.E.U8 R11, desc[UR4][R6.64] ;  /* 0x00000004060b7981 */ /* 0x0040a2000c1e1100 */
[-C--:B------:R-:W-:Y:S02]  /*0560*/  @P1 IADD3 R14, PT, PT, R14, -R3.reuse, RZ ;  /* 0x800000030e0e1210 */ /* 0x080fe40007ffe0ff */
[C---:B------:R-:W-:Y:S01]  /*0570*/  IADD3 R4, P2, PT, R13.reuse, UR6, RZ ;  /* 0x000000060d047c10 */ /* 0x040fe2000ff5e0ff */
[----:B------:R-:W-:Y:S01]  /*0580*/  IMAD R12, R12, R3, R2 ;  /* 0x000000030c0c7224 */ /* 0x000fe200078e0202 */
[----:B------:R-:W-:Y:S01]  /*0590*/  SEL R14, R10, R14, !P3 ;  /* 0x0000000e0a0e7207 */ /* 0x000fe20005800000 */
[----:B------:R-:W3:Y:S01]  /*05a0*/  LDG.E.U8 R8, desc[UR4][R8.64] ;  /* 0x0000000408087981 */ /* 0x000ee2000c1e1100 */
[----:B------:R-:W-:-:S02]  /*05b0*/  LEA.HI.X.SX32 R5, R13, UR7, 0x1, P2 ;  /* 0x000000070d057c11 */ /* 0x000fc400090f0eff */
[----:B------:R-:W-:Y:S01]  /*05c0*/  IADD3 R2, P0, PT, R12, UR6, RZ ;  /* 0x000000060c027c10 */ /* 0x000fe2000ff1e0ff */
[----:B------:R-:W-:Y:S02]  /*05d0*/  IMAD R14, R0, R3, R14 ;  /* 0x00000003000e7224 */ /* 0x000fe400078e020e */
[----:B------:R-:W4:Y:S01]  /*05e0*/  LDG.E.U8 R10, desc[UR4][R4.64] ;  /* 0x00000004040a7981 */ /* 0x000f22000c1e1100 */
[----:B------:R-:W-:Y:S02]  /*05f0*/  LEA.HI.X.SX32 R3, R12, UR7, 0x1, P0 ;  /* 0x000000070c037c11 */ /* 0x000fe400080f0eff */
[----:B0-----:R-:W-:-:S03]  /*0600*/  IADD3 R6, P0, PT, R14, UR6, RZ ;  /* 0x000000060e067c10 */ /* 0x001fc6000ff1e0ff */
[----:B------:R0:W5:Y:S01]  /*0610*/  LDG.E.U8 R2, desc[UR4][R2.64] ;  /* 0x0000000402027981 */ /* 0x000162000c1e1100 */
[----:B------:R-:W-:-:S05]  /*0620*/  LEA.HI.X.SX32 R7, R14, UR7, 0x1, P0 ;  /* 0x000000070e077c11 */ /* 0x000fca00080f0eff */
[----:B------:R-:W5:Y:S01]  /*0630*/  LDG.E.U8 R6, desc[UR4][R6.64] ;  /* 0x0000000406067981 */ /* 0x000f62000c1e1100 */
[----:B0-----:R-:W-:Y:S01]  /*0640*/  IMAD.MOV.U32 R3, RZ, RZ, 0x2a ;  /* 0x0000002aff037424 */ /* 0x001fe200078e00ff */
[----:B--2---:R-:W-:-:S04]  /*0650*/  ISETP.NE.AND P0, PT, R11, 0x2a, PT ;  /* 0x0000002a0b00780c */ /* 0x004fc80003f05270 */
[----:B------:R-:W-:Y:S02]  /*0660*/  SEL R0, RZ, 0x1, P0 ;  /* 0x00000001ff007807 */ /* 0x000fe40000000000 */
[----:B---3--:R-:W-:Y:S01]  /*0670*/  ISETP.NE.AND P1, PT, R8, 0x2a, PT ;  /* 0x0000002a0800780c */ /* 0x008fe20003f25270 */
[----:B------:R-:W-:Y:S01]  /*0680*/  IMAD.MOV.U32 R8, RZ, RZ, 0x2 ;  /* 0x00000002ff087424 */ /* 0x000fe200078e00ff */
[----:B----4-:R-:W-:-:S05]  /*0690*/  ISETP.NE.AND P2, PT, R10, 0x2a, PT ;  /* 0x0000002a0a00780c */ /* 0x010fca0003f45270 */
[----:B------:R-:W-:Y:S01]  /*06a0*/  @P0 IMAD.MOV R8, RZ, RZ, 0x1 ;  /* 0x00000001ff080424 */ /* 0x000fe200078e02ff */
[----:B-----5:R-:W-:-:S05]  /*06b0*/  ISETP.NE.AND P0, PT, R2, 0x2a, PT ;  /* 0x0000002a0200780c */ /* 0x020fca0003f05270 */
[----:B------:R-:W-:Y:S01]  /*06c0*/  @P1 IMAD.MOV R8, RZ, RZ, R0 ;  /* 0x000000ffff081224 */ /* 0x000fe200078e0200 */
[----:B------:R-:W-:-:S04]  /*06d0*/  ISETP.NE.AND P1, PT, R6, 0x2a, PT ;  /* 0x0000002a0600780c */ /* 0x000fc80003f25270 */
[----:B------:R-:W-:Y:S01]  /*06e0*/  IADD3 R0, PT, PT, R8, 0x1, RZ ;  /* 0x0000000108007810 */ /* 0x000fe20007ffe0ff */
[----:B------:R-:W-:-:S04]  /*06f0*/  @P2 IMAD.MOV R0, RZ, RZ, R8 ;  /* 0x000000ffff002224 */ /* 0x000fc800078e0208 */
[----:B------:R-:W-:Y:S02]  /*0700*/  VIADD R2, R0, 0x1 ;  /* 0x0000000100027836 */ /* 0x000fe40000000000 */
[----:B------:R-:W-:-:S05]  /*0710*/  @P0 IMAD.MOV R2, RZ, RZ, R0 ;  /* 0x000000ffff020224 */ /* 0x000fca00078e0200 */
[----:B------:R-:W-:Y:S01]  /*0720*/  IADD3 R0, PT, PT, R2, 0x1, RZ ;  /* 0x0000000102007810 */ /* 0x000fe20007ffe0ff */
[----:B------:R-:W-:-:S05]  /*0730*/  @P1 IMAD.MOV R0, RZ, RZ, R2 ;  /* 0x000000ffff001224 */ /* 0x000fca00078e0202 */
[----:B------:R-:W-:-:S04]  /*0740*/  ISETP.GT.U32.AND P0, PT, R0, 0x2, PT ;  /* 0x000000020000780c */ /* 0x000fc80003f04070 */
[----:B------:R-:W-:-:S05]  /*0750*/  SEL R3, R3, 0x20, P0 ;  /* 0x0000002003037807 */ /* 0x000fca0000000000 */
[----:B------:R-:W-:Y:S01]  /*0760*/  STG.E.U8 desc[UR4][R4.64], R3 ;  /* 0x0000000304007986 */ /* 0x000fe2000c101104 */
[----:B------:R-:W-:Y:S05]  /*0770*/  EXIT ;  /* 0x000000000000794d */ /* 0x000fea0003800000 */
.L_x_0:
[----:B------:R-:W-:-:S00]  /*0780*/  BRA `(.L_x_0) ;  /* 0xfffffffc00fc7947 */ /* 0x000fc0000383ffff */
[----:B------:R-:W-:-:S00]  /*0790*/  NOP ;  /* 0x0000000000007918 */ /* 0x000fc00000000000 */
        /* <DEDUP_REMOVED lines=14> */
.L_x_1:


//--------------------- .nv.shared.reserved.0     --------------------------
	.section	.nv.shared.reserved.0,"aw",@nobits
	.weak		__nv_reservedSMEM_offset_0_alias
	.size		__nv_reservedSMEM_offset_0_alias, 0, 64
	.other		__nv_reservedSMEM_offset_0_alias,@"STO_CUDA_RESERVED_SHARED STV_DEFAULT"
__nv_reservedSMEM_offset_0_alias:
	.zero		0
	.zero		64


//--------------------- .nv.constant0._Z19updateIsingModelGPUiPc --------------------------
	.section	.nv.constant0._Z19updateIsingModelGPUiPc,"a",@progbits
	.sectionflags	@""
	.align	4
.nv.constant0._Z19updateIsingModelGPUiPc:
	.zero		912


//--------------------- SYMBOLS --------------------------

	.type		.nv.reservedSmem.offset0,@object
	.size		.nv.reservedSmem.offset0,0x4
